//
// Generated by NVIDIA NVVM Compiler
//
// Compiler Build ID: CL-36424714
// Cuda compilation tools, release 13.0, V13.0.88
// Based on NVVM 20.0.0
//

.version 9.0
.target sm_100
.address_size 64

	// .globl	_Z10cuda_hellov
.extern .func  (.param .b32 func_retval0) vprintf
(
	.param .b64 vprintf_param_0,
	.param .b64 vprintf_param_1
)
;
.global .align 1 .b8 $str[27] = {72, 101, 108, 108, 111, 32, 119, 111, 114, 108, 100, 32, 102, 114, 111, 109, 32, 71, 80, 85, 32, 37, 100, 33, 32, 10};

.visible .entry _Z10cuda_hellov()
{
	.local .align 8 .b8 	__local_depot0[8];
	.reg .b64 	%SP;
	.reg .b64 	%SPL;
	.reg .b32 	%r<7>;
	.reg .b64 	%rd<5>;

	mov.u64 	%SPL, __local_depot0;
	cvta.local.u64 	%SP, %SPL;
	add.u64 	%rd1, %SP, 0;
	add.u64 	%rd2, %SPL, 0;
	mov.u32 	%r1, %ntid.x;
	mov.u32 	%r2, %ctaid.x;
	mov.u32 	%r3, %tid.x;
	mad.lo.s32 	%r4, %r1, %r2, %r3;
	st.local.u32 	[%rd2], %r4;
	mov.u64 	%rd3, $str;
	cvta.global.u64 	%rd4, %rd3;
	{ // callseq 0, 0
	.param .b64 param0;
	st.param.b64 	[param0], %rd4;
	.param .b64 param1;
	st.param.b64 	[param1], %rd1;
	.param .b32 retval0;
	call.uni (retval0), 
	vprintf, 
	(
	param0, 
	param1
	);
	ld.param.b32 	%r5, [retval0];
	} // callseq 0
	ret;

}


// ===== COMPILED SASS (sm_100) =====

	.target	sm_100

	.elftype	@"ET_EXEC"


//--------------------- .note.nv.tkinfo           --------------------------
	.section	.note.nv.tkinfo,"",@"SHT_NOTE"
	.sectionflags	@"SHF_NOTE_NV_TKINFO"
	.tkinfo
        /*0018*/ 	.word	0x00000002
        /*0030*/ 	.string	""
        /*0030*/ 	.string	"ptxas"
        /*0030*/ 	.string	"Cuda compilation tools, release 13.0, V13.0.88"
        /*0030*/ 	.string	"Build cuda_13.0.r13.0/compiler.36424714_0"
        /*0030*/ 	.string	"-arch sm_100 -m 64 "



//--------------------- .note.nv.cuinfo           --------------------------
	.section	.note.nv.cuinfo,"",@"SHT_NOTE"
	.sectionflags	@"SHF_NOTE_NV_CUINFO"
        /*0018*/ 	.short	0x0002
        /*001a*/ 	.short	0x0064
        /*001c*/ 	.short	0x0082
	.zero		2


//--------------------- .nv.info                  --------------------------
	.section	.nv.info,"",@"SHT_CUDA_INFO"
	.align	4


	//----- nvinfo : EIATTR_REGCOUNT
	.align		4
        /*0000*/ 	.byte	0x04, 0x2f
        /*0002*/ 	.short	(.L_2 - .L_1)
	.align		4
.L_1:
        /*0004*/ 	.word	index@(_Z10cuda_hellov)
        /*0008*/ 	.word	0x00000018


	//----- nvinfo : EIATTR_FRAME_SIZE
	.align		4
.L_2:
        /*000c*/ 	.byte	0x04, 0x11
        /*000e*/ 	.short	(.L_4 - .L_3)
	.align		4
.L_3:
        /*0010*/ 	.word	index@(_Z10cuda_hellov)
        /*0014*/ 	.word	0x00000008


	//----- nvinfo : EIATTR_MIN_STACK_SIZE
	.align		4
.L_4:
        /*0018*/ 	.byte	0x04, 0x12
        /*001a*/ 	.short	(.L_6 - .L_5)
	.align		4
.L_5:
        /*001c*/ 	.word	index@(_Z10cuda_hellov)
        /*0020*/ 	.word	0x00000008
.L_6:


//--------------------- .nv.compat                --------------------------
	.section	.nv.compat,"",@"SHT_CUDA_COMPAT_INFO"
	.align	4
        /*0000*/ 	.byte	0x02, 0x09, 0x00, 0x00, 0x02, 0x02, 0x01, 0x00, 0x02, 0x05, 0x05, 0x00, 0x03, 0x07, 0x01, 0x01
        /*0010*/ 	.byte	0x02, 0x03, 0x00, 0x00, 0x02, 0x06, 0x01, 0x00, 0x04, 0x0b, 0x08, 0x00, 0x09, 0x00, 0x00, 0x00
        /*0020*/ 	.byte	0x00, 0x00, 0x00, 0x00


//--------------------- .nv.info._Z10cuda_hellov  --------------------------
	.section	.nv.info._Z10cuda_hellov,"",@"SHT_CUDA_INFO"
	.sectionflags	@""
	.align	4


	//----- nvinfo : EIATTR_CUDA_API_VERSION
	.align		4
        /*0000*/ 	.byte	0x04, 0x37
        /*0002*/ 	.short	(.L_8 - .L_7)
.L_7:
        /*0004*/ 	.word	0x00000082


	//----- nvinfo : EIATTR_SPARSE_MMA_MASK
	.align		4
.L_8:
        /*0008*/ 	.byte	0x03, 0x50
        /*000a*/ 	.short	0x0000


	//----- nvinfo : EIATTR_MAXREG_COUNT
	.align		4
        /*000c*/ 	.byte	0x03, 0x1b
        /*000e*/ 	.short	0x00ff


	//----- nvinfo : EIATTR_EXTERNS
	.align		4
        /*0010*/ 	.byte	0x04, 0x0f
        /*0012*/ 	.short	(.L_10 - .L_9)


	//   ....[0]....
	.align		4
.L_9:
        /*0014*/ 	.word	index@(vprintf)


	//----- nvinfo : EIATTR_MERCURY_ISA_VERSION
	.align		4
.L_10:
        /*0018*/ 	.byte	0x03, 0x5f
        /*001a*/ 	.short	0x0101


	//----- nvinfo : EIATTR_VRC_CTA_INIT_COUNT
	.align		4
        /*001c*/ 	.byte	0x02, 0x4a
	.zero		1
	.zero		1


	//----- nvinfo : EIATTR_SYSCALL_OFFSETS
	.align		4
        /*0020*/ 	.byte	0x04, 0x46
        /*0022*/ 	.short	(.L_12 - .L_11)


	//   ....[0]....
.L_11:
        /*0024*/ 	.word	0x00000110


	//----- nvinfo : EIATTR_EXIT_INSTR_OFFSETS
	.align		4
.L_12:
        /*0028*/ 	.byte	0x04, 0x1c
        /*002a*/ 	.short	(.L_14 - .L_13)


	//   ....[0]....
.L_13:
        /*002c*/ 	.word	0x00000120


	//----- nvinfo : EIATTR_SW_WAR
	.align		4
.L_14:
        /*0030*/ 	.byte	0x04, 0x36
        /*0032*/ 	.short	(.L_16 - .L_15)
.L_15:
        /*0034*/ 	.word	0x00000008
.L_16:


//--------------------- .nv.callgraph             --------------------------
	.section	.nv.callgraph,"",@"SHT_CUDA_CALLGRAPH"
	.align	4
	.sectionentsize	8
	.align		4
        /*0000*/ 	.word	0x00000000
	.align		4
        /*0004*/ 	.word	0xffffffff
	.align		4
        /*0008*/ 	.word	index@(_Z10cuda_hellov)
	.align		4
        /*000c*/ 	.word	index@(vprintf)
	.align		4
        /*0010*/ 	.word	0x00000000
	.align		4
        /*0014*/ 	.word	0xfffffffe
	.align		4
        /*0018*/ 	.word	0x00000000
	.align		4
        /*001c*/ 	.word	0xfffffffd
	.align		4
        /*0020*/ 	.word	0x00000000
	.align		4
        /*0024*/ 	.word	0xfffffffc


//--------------------- .nv.constant4             --------------------------
	.section	.nv.constant4,"a",@progbits
	.align	8
	.align		8
.nv.constant4:
        /*0000*/ 	.dword	vprintf
	.align		8
        /*0008*/ 	.dword	$str


//--------------------- .text._Z10cuda_hellov     --------------------------
	.section	.text._Z10cuda_hellov,"ax",@progbits
	.align	128
        .global         _Z10cuda_hellov
        .type           _Z10cuda_hellov,@function
        .size           _Z10cuda_hellov,(.L_x_2 - _Z10cuda_hellov)
        .other          _Z10cuda_hellov,@"STO_CUDA_ENTRY STV_DEFAULT"
_Z10cuda_hellov:
.text._Z10cuda_hellov:
[----:B------:R-:W0:Y:S01]  /*0000*/  LDC R1, c[0x0][0x37c] ;  /* 0x0000df00ff017b82 */ /* 0x000e220000000800 */
[----:B------:R-:W1:Y:S01]  /*0010*/  S2R R0, SR_CTAID.X ;  /* 0x0000000000007919 */ /* 0x000e620000002500 */
[----:B------:R-:W2:Y:S01]  /*0020*/  LDCU UR5, c[0x0][0x2fc] ;  /* 0x00005f80ff0577ac */ /* 0x000ea20008000800 */
[----:B------:R-:W-:Y:S01]  /*0030*/  MOV R2, 0x0 ;  /* 0x0000000000027802 */ /* 0x000fe20000000f00 */
[----:B0-----:R-:W-:Y:S01]  /*0040*/  VIADD R1, R1, 0xfffffff8 ;  /* 0xfffffff801017836 */ /* 0x001fe20000000000 */
[----:B------:R-:W1:Y:S01]  /*0050*/  S2R R3, SR_TID.X ;  /* 0x0000000000037919 */ /* 0x000e620000002100 */
[----:B------:R-:W1:Y:S01]  /*0060*/  LDCU UR6, c[0x0][0x360] ;  /* 0x00006c00ff0677ac */ /* 0x000e620008000800 */
[----:B------:R-:W0:Y:S02]  /*0070*/  LDCU UR4, c[0x0][0x2f8] ;  /* 0x00005f00ff0477ac */ /* 0x000e240008000800 */
[----:B0-----:R-:W-:-:S05]  /*0080*/  IADD3 R6, P0, PT, R1, UR4, RZ ;  /* 0x0000000401067c10 */ /* 0x001fca000ff1e0ff */
[----:B--2---:R-:W-:Y:S02]  /*0090*/  IMAD.X R7, RZ, RZ, UR5, P0 ;  /* 0x00000005ff077e24 */ /* 0x004fe400080e06ff */
[----:B-1----:R-:W-:Y:S01]  /*00a0*/  IMAD R0, R0, UR6, R3 ;  /* 0x0000000600007c24 */ /* 0x002fe2000f8e0203 */
[----:B------:R-:W0:Y:S01]  /*00b0*/  LDCU.64 UR6, c[0x4][0x8] ;  /* 0x01000100ff0677ac */ /* 0x000e220008000a00 */
[----:B------:R-:W1:Y:S03]  /*00c0*/  LDC.64 R2, c[0x4][R2] ;  /* 0x0100000002027b82 */ /* 0x000e660000000a00 */
[----:B------:R2:W-:Y:S01]  /*00d0*/  STL [R1], R0 ;  /* 0x0000000001007387 */ /* 0x0005e20000100800 */
[----:B0-----:R-:W-:Y:S01]  /*00e0*/  IMAD.U32 R4, RZ, RZ, UR6 ;  /* 0x00000006ff047e24 */ /* 0x001fe2000f8e00ff */
[----:B--2---:R-:W-:-:S07]  /*00f0*/  MOV R5, UR7 ;  /* 0x0000000700057c02 */ /* 0x004fce0008000f00 */
[----:B------:R-:W-:-:S07]  /*0100*/  LEPC R20, `(.L_x_0) ;  /* 0x000000001014794e */ /* 0x000fce0000000000 */
[----:B-1----:R-:W-:Y:S05]  /*0110*/  CALL.ABS.NOINC R2 ;  /* 0x0000000002007343 */ /* 0x002fea0003c00000 */
.L_x_0:
[----:B------:R-:W-:Y:S05]  /*0120*/  EXIT ;  /* 0x000000000000794d */ /* 0x000fea0003800000 */
.L_x_1:
[----:B------:R-:W-:-:S00]  /*0130*/  BRA `(.L_x_1) ;  /* 0xfffffffc00fc7947 */ /* 0x000fc0000383ffff */
[----:B------:R-:W-:-:S00]  /*0140*/  NOP ;  /* 0x0000000000007918 */ /* 0x000fc00000000000 */
        /* <DEDUP_REMOVED lines=11> */
.L_x_2:


//--------------------- .nv.global.init           --------------------------
	.section	.nv.global.init,"aw",@progbits
.nv.global.init:
	.type		$str,@object
	.size		$str,(.L_0 - $str)
$str:
        /*0000*/ 	.byte	0x48, 0x65, 0x6c, 0x6c, 0x6f, 0x20, 0x77, 0x6f, 0x72, 0x6c, 0x64, 0x20, 0x66, 0x72, 0x6f, 0x6d
        /*0010*/ 	.byte	0x20, 0x47, 0x50, 0x55, 0x20, 0x25, 0x64, 0x21, 0x20, 0x0a, 0x00
.L_0:


//--------------------- .nv.shared.reserved.0     --------------------------
	.section	.nv.shared.reserved.0,"aw",@nobits
	.weak		__nv_reservedSMEM_offset_0_alias
	.size		__nv_reservedSMEM_offset_0_alias, 0, 64
	.other		__nv_reservedSMEM_offset_0_alias,@"STO_CUDA_RESERVED_SHARED STV_DEFAULT"
__nv_reservedSMEM_offset_0_alias:
	.zero		0
	.zero		64


//--------------------- .nv.constant0._Z10cuda_hellov --------------------------
	.section	.nv.constant0._Z10cuda_hellov,"a",@progbits
	.sectionflags	@""
	.align	4
.nv.constant0._Z10cuda_hellov:
	.zero		896


//--------------------- SYMBOLS --------------------------

	.type		.nv.reservedSmem.offset0,@object
	.size		.nv.reservedSmem.offset0,0x4
	.type		vprintf,@function
